//
// Generated by NVIDIA NVVM Compiler
//
// Compiler Build ID: CL-36424714
// Cuda compilation tools, release 13.0, V13.0.88
// Based on NVVM 20.0.0
//

.version 9.0
.target sm_100
.address_size 64

	// .globl	_Z20testing_cg_grid_syncjPj

.visible .entry _Z20testing_cg_grid_syncjPj(
	.param .u32 _Z20testing_cg_grid_syncjPj_param_0,
	.param .u64 .ptr .align 1 _Z20testing_cg_grid_syncjPj_param_1
)
{
	.reg .pred 	%p<6>;
	.reg .b32 	%r<30>;
	.reg .b64 	%rd<15>;

	ld.param.u32 	%r6, [_Z20testing_cg_grid_syncjPj_param_0];
	ld.param.u64 	%rd5, [_Z20testing_cg_grid_syncjPj_param_1];
	cvta.to.global.u64 	%rd1, %rd5;
	mov.u32 	%r1, %tid.x;
	mov.u32 	%r7, %ntid.x;
	mov.u32 	%r2, %ctaid.x;
	mad.lo.s32 	%r3, %r7, %r2, %r1;
	setp.ge.u32 	%p1, %r3, %r6;
	@%p1 bra 	$L__BB0_7;
	mul.wide.u32 	%rd6, %r3, 4;
	add.s64 	%rd7, %rd1, %rd6;
	ld.global.u32 	%r4, [%rd7];
	// begin inline asm
	mov.u32 %r8, %envreg2;
	// end inline asm
	cvt.u64.u32 	%rd8, %r8;
	// begin inline asm
	mov.u32 %r9, %envreg1;
	// end inline asm
	cvt.u64.u32 	%rd9, %r9;
	shl.b64 	%rd10, %rd9, 32;
	or.b64  	%rd2, %rd10, %rd8;
	setp.ne.s64 	%p2, %rd2, 0;
	@%p2 bra 	$L__BB0_3;
	// begin inline asm
	trap;
	// end inline asm
$L__BB0_3:
	barrier.sync 	0;
	mov.u32 	%r10, %tid.y;
	add.s32 	%r11, %r1, %r10;
	mov.u32 	%r12, %tid.z;
	or.b32  	%r13, %r11, %r12;
	setp.ne.s32 	%p3, %r13, 0;
	@%p3 bra 	$L__BB0_6;
	add.s64 	%rd11, %rd2, 4;
	mov.u32 	%r16, %nctaid.x;
	mov.u32 	%r17, %nctaid.y;
	mul.lo.s32 	%r18, %r16, %r17;
	mov.u32 	%r19, %nctaid.z;
	mul.lo.s32 	%r20, %r18, %r19;
	mov.u32 	%r21, %ctaid.y;
	add.s32 	%r22, %r2, %r21;
	mov.u32 	%r23, %ctaid.z;
	neg.s32 	%r24, %r23;
	setp.eq.s32 	%p4, %r22, %r24;
	sub.s32 	%r25, -2147483647, %r20;
	selp.b32 	%r15, %r25, 1, %p4;
	// begin inline asm
	atom.add.release.gpu.u32 %r14,[%rd11],%r15;
	// end inline asm
$L__BB0_5:
	// begin inline asm
	ld.acquire.gpu.u32 %r26,[%rd11];
	// end inline asm
	xor.b32  	%r27, %r26, %r14;
	setp.gt.s32 	%p5, %r27, -1;
	@%p5 bra 	$L__BB0_5;
$L__BB0_6:
	barrier.sync 	0;
	not.b32 	%r28, %r3;
	add.s32 	%r29, %r6, %r28;
	mul.wide.u32 	%rd13, %r29, 4;
	add.s64 	%rd14, %rd1, %rd13;
	st.global.u32 	[%rd14], %r4;
$L__BB0_7:
	ret;

}


// ===== COMPILED SASS (sm_100) =====

	.target	sm_100

	.elftype	@"ET_EXEC"


//--------------------- .note.nv.tkinfo           --------------------------
	.section	.note.nv.tkinfo,"",@"SHT_NOTE"
	.sectionflags	@"SHF_NOTE_NV_TKINFO"
	.tkinfo
        /*0018*/ 	.word	0x00000002
        /*0030*/ 	.string	""
        /*0030*/ 	.string	"ptxas"
        /*0030*/ 	.string	"Cuda compilation tools, release 13.0, V13.0.88"
        /*0030*/ 	.string	"Build cuda_13.0.r13.0/compiler.36424714_0"
        /*0030*/ 	.string	"-arch sm_100 -m 64 "



//--------------------- .note.nv.cuinfo           --------------------------
	.section	.note.nv.cuinfo,"",@"SHT_NOTE"
	.sectionflags	@"SHF_NOTE_NV_CUINFO"
        /*0018*/ 	.short	0x0002
        /*001a*/ 	.short	0x0064
        /*001c*/ 	.short	0x0082
	.zero		2


//--------------------- .nv.info                  --------------------------
	.section	.nv.info,"",@"SHT_CUDA_INFO"
	.align	4


	//----- nvinfo : EIATTR_REGCOUNT
	.align		4
        /*0000*/ 	.byte	0x04, 0x2f
        /*0002*/ 	.short	(.L_1 - .L_0)
	.align		4
.L_0:
        /*0004*/ 	.word	index@(_Z20testing_cg_grid_syncjPj)
        /*0008*/ 	.word	0x00000010


	//----- nvinfo : EIATTR_FRAME_SIZE
	.align		4
.L_1:
        /*000c*/ 	.byte	0x04, 0x11
        /*000e*/ 	.short	(.L_3 - .L_2)
	.align		4
.L_2:
        /*0010*/ 	.word	index@(_Z20testing_cg_grid_syncjPj)
        /*0014*/ 	.word	0x00000000


	//----- nvinfo : EIATTR_MIN_STACK_SIZE
	.align		4
.L_3:
        /*0018*/ 	.byte	0x04, 0x12
        /*001a*/ 	.short	(.L_5 - .L_4)
	.align		4
.L_4:
        /*001c*/ 	.word	index@(_Z20testing_cg_grid_syncjPj)
        /*0020*/ 	.word	0x00000000
.L_5:


//--------------------- .nv.compat                --------------------------
	.section	.nv.compat,"",@"SHT_CUDA_COMPAT_INFO"
	.align	4
        /*0000*/ 	.byte	0x02, 0x09, 0x00, 0x00, 0x02, 0x02, 0x01, 0x00, 0x02, 0x05, 0x05, 0x00, 0x03, 0x07, 0x01, 0x01
        /*0010*/ 	.byte	0x02, 0x03, 0x00, 0x00, 0x02, 0x06, 0x01, 0x00, 0x04, 0x0b, 0x08, 0x00, 0x09, 0x00, 0x00, 0x00
        /*0020*/ 	.byte	0x00, 0x00, 0x00, 0x00


//--------------------- .nv.info._Z20testing_cg_grid_syncjPj --------------------------
	.section	.nv.info._Z20testing_cg_grid_syncjPj,"",@"SHT_CUDA_INFO"
	.sectionflags	@""
	.align	4


	//----- nvinfo : EIATTR_CUDA_API_VERSION
	.align		4
        /*0000*/ 	.byte	0x04, 0x37
        /*0002*/ 	.short	(.L_7 - .L_6)
.L_6:
        /*0004*/ 	.word	0x00000082


	//----- nvinfo : EIATTR_KPARAM_INFO
	.align		4
.L_7:
        /*0008*/ 	.byte	0x04, 0x17
        /*000a*/ 	.short	(.L_9 - .L_8)
.L_8:
        /*000c*/ 	.word	0x00000000
        /*0010*/ 	.short	0x0001
        /*0012*/ 	.short	0x0008
        /*0014*/ 	.byte	0x00, 0xf5, 0x21, 0x00


	//----- nvinfo : EIATTR_KPARAM_INFO
	.align		4
.L_9:
        /*0018*/ 	.byte	0x04, 0x17
        /*001a*/ 	.short	(.L_11 - .L_10)
.L_10:
        /*001c*/ 	.word	0x00000000
        /*0020*/ 	.short	0x0000
        /*0022*/ 	.short	0x0000
        /*0024*/ 	.byte	0x00, 0xf0, 0x11, 0x00


	//----- nvinfo : EIATTR_SPARSE_MMA_MASK
	.align		4
.L_11:
        /*0028*/ 	.byte	0x03, 0x50
        /*002a*/ 	.short	0x0000


	//----- nvinfo : EIATTR_MAXREG_COUNT
	.align		4
        /*002c*/ 	.byte	0x03, 0x1b
        /*002e*/ 	.short	0x00ff


	//----- nvinfo : EIATTR_NUM_BARRIERS
	.align		4
        /*0030*/ 	.byte	0x02, 0x4c
        /*0032*/ 	.byte	0x01
	.zero		1


	//----- nvinfo : EIATTR_MERCURY_ISA_VERSION
	.align		4
        /*0034*/ 	.byte	0x03, 0x5f
        /*0036*/ 	.short	0x0101


	//----- nvinfo : EIATTR_INT_WARP_WIDE_INSTR_OFFSETS
	.align		4
        /*0038*/ 	.byte	0x04, 0x31
        /*003a*/ 	.short	(.L_13 - .L_12)


	//   ....[0]....
.L_12:
        /*003c*/ 	.word	0x000002c0


	//   ....[1]....
        /*0040*/ 	.word	0x00000410


	//----- nvinfo : EIATTR_COOP_GROUP_MASK_REGIDS
	.align		4
.L_13:
        /*0044*/ 	.byte	0x04, 0x29
        /*0046*/ 	.short	(.L_15 - .L_14)


	//   ....[0]....
.L_14:
        /*0048*/ 	.word	0xffffffff


	//   ....[1]....
        /*004c*/ 	.word	0xffffffff


	//----- nvinfo : EIATTR_COOP_GROUP_INSTR_OFFSETS
	.align		4
.L_15:
        /*0050*/ 	.byte	0x04, 0x28
        /*0052*/ 	.short	(.L_17 - .L_16)


	//   ....[0]....
.L_16:
        /*0054*/ 	.word	0x000001f0


	//   ....[1]....
        /*0058*/ 	.word	0x000004a0


	//----- nvinfo : EIATTR_VRC_CTA_INIT_COUNT
	.align		4
.L_17:
        /*005c*/ 	.byte	0x02, 0x4a
	.zero		1
	.zero		1


	//----- nvinfo : EIATTR_EXIT_INSTR_OFFSETS
	.align		4
        /*0060*/ 	.byte	0x04, 0x1c
        /*0062*/ 	.short	(.L_19 - .L_18)


	//   ....[0]....
.L_18:
        /*0064*/ 	.word	0x00000070


	//   ....[1]....
        /*0068*/ 	.word	0x000004c0


	//----- nvinfo : EIATTR_CRS_STACK_SIZE
	.align		4
.L_19:
        /*006c*/ 	.byte	0x04, 0x1e
        /*006e*/ 	.short	(.L_21 - .L_20)
.L_20:
        /*0070*/ 	.word	0x00000000


	//----- nvinfo : EIATTR_CBANK_PARAM_SIZE
	.align		4
.L_21:
        /*0074*/ 	.byte	0x03, 0x19
        /*0076*/ 	.short	0x0010


	//----- nvinfo : EIATTR_PARAM_CBANK
	.align		4
        /*0078*/ 	.byte	0x04, 0x0a
        /*007a*/ 	.short	(.L_23 - .L_22)
	.align		4
.L_22:
        /*007c*/ 	.word	index@(.nv.constant0._Z20testing_cg_grid_syncjPj)
        /*0080*/ 	.short	0x0380
        /*0082*/ 	.short	0x0010


	//----- nvinfo : EIATTR_SW_WAR
	.align		4
.L_23:
        /*0084*/ 	.byte	0x04, 0x36
        /*0086*/ 	.short	(.L_25 - .L_24)
.L_24:
        /*0088*/ 	.word	0x00000008
.L_25:


//--------------------- .nv.callgraph             --------------------------
	.section	.nv.callgraph,"",@"SHT_CUDA_CALLGRAPH"
	.align	4
	.sectionentsize	8
	.align		4
        /*0000*/ 	.word	0x00000000
	.align		4
        /*0004*/ 	.word	0xffffffff
	.align		4
        /*0008*/ 	.word	0x00000000
	.align		4
        /*000c*/ 	.word	0xfffffffe
	.align		4
        /*0010*/ 	.word	0x00000000
	.align		4
        /*0014*/ 	.word	0xfffffffd
	.align		4
        /*0018*/ 	.word	0x00000000
	.align		4
        /*001c*/ 	.word	0xfffffffc


//--------------------- .text._Z20testing_cg_grid_syncjPj --------------------------
	.section	.text._Z20testing_cg_grid_syncjPj,"ax",@progbits
	.align	128
        .global         _Z20testing_cg_grid_syncjPj
        .type           _Z20testing_cg_grid_syncjPj,@function
        .size           _Z20testing_cg_grid_syncjPj,(.L_x_4 - _Z20testing_cg_grid_syncjPj)
        .other          _Z20testing_cg_grid_syncjPj,@"STO_CUDA_ENTRY STV_DEFAULT"
_Z20testing_cg_grid_syncjPj:
.text._Z20testing_cg_grid_syncjPj:
[----:B------:R-:W-:Y:S01]  /*0000*/  LDC R1, c[0x0][0x37c] ;  /* 0x0000df00ff017b82 */ /* 0x000fe20000000800 */
[----:B------:R-:W0:Y:S01]  /*0010*/  S2R R0, SR_TID.X ;  /* 0x0000000000007919 */ /* 0x000e220000002100 */
[----:B------:R-:W0:Y:S01]  /*0020*/  LDCU UR4, c[0x0][0x360] ;  /* 0x00006c00ff0477ac */ /* 0x000e220008000800 */
[----:B------:R-:W0:Y:S01]  /*0030*/  S2R R11, SR_CTAID.X ;  /* 0x00000000000b7919 */ /* 0x000e220000002500 */
[----:B------:R-:W1:Y:S01]  /*0040*/  LDCU UR12, c[0x0][0x380] ;  /* 0x00007000ff0c77ac */ /* 0x000e620008000800 */
[----:B0-----:R-:W-:-:S05]  /*0050*/  IMAD R9, R11, UR4, R0 ;  /* 0x000000040b097c24 */ /* 0x001fca000f8e0200 */
[----:B-1----:R-:W-:-:S13]  /*0060*/  ISETP.GE.U32.AND P0, PT, R9, UR12, PT ;  /* 0x0000000c09007c0c */ /* 0x002fda000bf06070 */
[----:B------:R-:W-:Y:S05]  /*0070*/  @P0 EXIT ;  /* 0x000000000000094d */ /* 0x000fea0003800000 */
[----:B------:R-:W0:Y:S01]  /*0080*/  LDC.64 R6, c[0x0][0x388] ;  /* 0x0000e200ff067b82 */ /* 0x000e220000000a00 */
[----:B------:R-:W1:Y:S01]  /*0090*/  LDCU.64 UR8, c[0x0][0x358] ;  /* 0x00006b00ff0877ac */ /* 0x000e620008000a00 */
[----:B0-----:R-:W-:-:S05]  /*00a0*/  IMAD.WIDE.U32 R2, R9, 0x4, R6 ;  /* 0x0000000409027825 */ /* 0x001fca00078e0006 */
[----:B-1----:R0:W5:Y:S01]  /*00b0*/  LDG.E R5, desc[UR8][R2.64] ;  /* 0x0000000802057981 */ /* 0x002162000c1e1900 */
[----:B------:R-:W-:-:S06]  /*00c0*/  RPCMOV.32 Rpc.LO, R2 ;  /* 0x0000000200007352 */ /* 0x000fcc0000000000 */
[----:B0-----:R-:W-:-:S05]  /*00d0*/  CS2R.32 R2, SR_CgaSize ;  /* 0x0000000000027805 */ /* 0x001fca0000008a00 */
[----:B------:R-:W-:-:S05]  /*00e0*/  IMAD R2, R2, -0xa0, RZ ;  /* 0xffffff6002027824 */ /* 0x000fca00078e02ff */
[----:B------:R-:W-:Y:S02]  /*00f0*/  R2UR UR7, R2 ;  /* 0x00000000020772ca */ /* 0x000fe400000e0000 */
[----:B------:R-:W-:-:S12]  /*0100*/  RPCMOV.32 R2, Rpc.LO ;  /* 0x0000000000027353 */ /* 0x000fd80000000000 */
[----:B------:R-:W0:Y:S01]  /*0110*/  LDCU UR7, c[0x0][UR7+0x258] ;  /* 0x00004b00070777ac */ /* 0x000e220008000800 */
[----:B------:R-:W-:-:S06]  /*0120*/  RPCMOV.32 Rpc.LO, R3 ;  /* 0x0000000300007352 */ /* 0x000fcc0000000000 */
[----:B------:R-:W-:-:S05]  /*0130*/  CS2R.32 R3, SR_CgaSize ;  /* 0x0000000000037805 */ /* 0x000fca0000008a00 */
[----:B------:R-:W-:-:S05]  /*0140*/  IMAD R3, R3, -0xa0, RZ ;  /* 0xffffff6003037824 */ /* 0x000fca00078e02ff */
[----:B------:R-:W-:Y:S02]  /*0150*/  R2UR UR10, R3 ;  /* 0x00000000030a72ca */ /* 0x000fe400000e0000 */
[----:B------:R-:W-:-:S12]  /*0160*/  RPCMOV.32 R3, Rpc.LO ;  /* 0x0000000000037353 */ /* 0x000fd80000000000 */
[----:B------:R-:W1:Y:S01]  /*0170*/  LDCU UR10, c[0x0][UR10+0x254] ;  /* 0x00004a800a0a77ac */ /* 0x000e620008000800 */
[----:B0-----:R-:W-:-:S04]  /*0180*/  UISETP.NE.U32.AND UP0, UPT, UR7, URZ, UPT ;  /* 0x000000ff0700728c */ /* 0x001fc8000bf05070 */
[----:B-1----:R-:W-:-:S09]  /*0190*/  UISETP.NE.AND.EX UP0, UPT, UR10, URZ, UPT, UP0 ;  /* 0x000000ff0a00728c */ /* 0x002fd2000bf05300 */
[----:B------:R-:W-:Y:S05]  /*01a0*/  BRA.U UP0, `(.L_x_0) ;  /* 0x0000000100047547 */ /* 0x000fea000b800000 */
[----:B------:R-:W-:Y:S05]  /*01b0*/  BPT.TRAP 0x1 ;  /* 0x000000040000795c */ /* 0x000fea0000300000 */
.L_x_0:
[----:B------:R-:W0:Y:S01]  /*01c0*/  S2R R3, SR_TID.Y ;  /* 0x0000000000037919 */ /* 0x000e220000002200 */
[----:B------:R-:W-:Y:S01]  /*01d0*/  LOP3.LUT R9, RZ, R9, RZ, 0x33, !PT ;  /* 0x00000009ff097212 */ /* 0x000fe200078e33ff */
[----:B------:R-:W1:Y:S01]  /*01e0*/  S2R R13, SR_TID.Z ;  /* 0x00000000000d7919 */ /* 0x000e620000002300 */
[----:B------:R-:W-:Y:S01]  /*01f0*/  BAR.SYNC.DEFER_BLOCKING 0x0 ;  /* 0x0000000000007b1d */ /* 0x000fe20000010000 */
[----:B0-----:R-:W-:Y:S02]  /*0200*/  IMAD.IADD R0, R0, 0x1, R3 ;  /* 0x0000000100007824 */ /* 0x001fe400078e0203 */
[----:B------:R-:W-:-:S03]  /*0210*/  VIADD R3, R9, UR12 ;  /* 0x0000000c09037c36 */ /* 0x000fc60008000000 */
[----:B-1----:R-:W-:Y:S01]  /*0220*/  LOP3.LUT P0, RZ, R0, R13, RZ, 0xfc, !PT ;  /* 0x0000000d00ff7212 */ /* 0x002fe2000780fcff */
[----:B------:R-:W-:-:S12]  /*0230*/  IMAD.WIDE.U32 R2, R3, 0x4, R6 ;  /* 0x0000000403027825 */ /* 0x000fd800078e0006 */
[----:B------:R-:W-:Y:S05]  /*0240*/  @P0 BRA `(.L_x_1) ;  /* 0x0000000000900947 */ /* 0x000fea0003800000 */
[----:B------:R-:W0:Y:S01]  /*0250*/  S2R R4, SR_CTAID.Z ;  /* 0x0000000000047919 */ /* 0x000e220000002700 */
[----:B------:R-:W1:Y:S01]  /*0260*/  LDCU UR4, c[0x0][0x370] ;  /* 0x00006e00ff0477ac */ /* 0x000e620008000800 */
[----:B------:R-:W-:Y:S01]  /*0270*/  MOV R6, UR7 ;  /* 0x0000000700067c02 */ /* 0x000fe20008000f00 */
[----:B------:R-:W2:Y:S01]  /*0280*/  S2R R0, SR_CTAID.Y ;  /* 0x0000000000007919 */ /* 0x000ea20000002600 */
[----:B------:R-:W3:Y:S01]  /*0290*/  LDCU UR5, c[0x0][0x374] ;  /* 0x00006e80ff0577ac */ /* 0x000ee20008000800 */
[----:B------:R-:W4:Y:S01]  /*02a0*/  S2R R7, SR_LANEID ;  /* 0x0000000000077919 */ /* 0x000f220000000000 */
[----:B------:R-:W3:Y:S01]  /*02b0*/  LDCU UR6, c[0x0][0x378] ;  /* 0x00006f00ff0677ac */ /* 0x000ee20008000800 */
[----:B------:R-:W-:Y:S01]  /*02c0*/  VOTEU.ANY UR11, UPT, PT ;  /* 0x00000000000b7886 */ /* 0x000fe200038e0100 */
[----:B-1----:R-:W-:-:S04]  /*02d0*/  UIADD3 UR4, UPT, UPT, URZ, -UR4, URZ ;  /* 0x80000004ff047290 */ /* 0x002fc8000fffe0ff */
[----:B---3--:R-:W-:-:S04]  /*02e0*/  UIMAD UR4, UR4, UR5, URZ ;  /* 0x00000005040472a4 */ /* 0x008fc8000f8e02ff */
[----:B------:R-:W-:Y:S01]  /*02f0*/  UIMAD UR4, UR6, UR4, -0x7fffffff ;  /* 0x80000001060474a4 */ /* 0x000fe2000f8e0204 */
[----:B0-----:R-:W-:Y:S02]  /*0300*/  IMAD.MOV R9, RZ, RZ, -R4 ;  /* 0x000000ffff097224 */ /* 0x001fe400078e0a04 */
[----:B------:R-:W4:Y:S01]  /*0310*/  FLO.U32 R4, UR11 ;  /* 0x0000000b00047d00 */ /* 0x000f2200080e0000 */
[----:B--2---:R-:W-:-:S04]  /*0320*/  IADD3 R0, PT, PT, R11, R0, RZ ;  /* 0x000000000b007210 */ /* 0x004fc80007ffe0ff */
[----:B------:R-:W-:-:S03]  /*0330*/  ISETP.NE.AND P1, PT, R0, R9, PT ;  /* 0x000000090000720c */ /* 0x000fc60003f25270 */
[----:B------:R-:W0:Y:S01]  /*0340*/  POPC R0, UR11 ;  /* 0x0000000b00007d09 */ /* 0x000e220008000000 */
[----:B----4-:R-:W-:Y:S01]  /*0350*/  ISETP.EQ.U32.AND P0, PT, R4, R7, PT ;  /* 0x000000070400720c */ /* 0x010fe20003f02070 */
[----:B------:R-:W-:-:S08]  /*0360*/  IMAD.U32 R7, RZ, RZ, UR10 ;  /* 0x0000000aff077e24 */ /* 0x000fd0000f8e00ff */
[----:B------:R-:W-:Y:S01]  /*0370*/  VOTEU.ANY UP0, P1 ;  /* 0x0000000000ff7886 */ /* 0x000fe20000800100 */
[----:B------:R-:W-:-:S06]  /*0380*/  USEL UR4, UR4, 0x1, !UP0 ;  /* 0x0000000104047887 */ /* 0x000fcc000c000000 */
[----:B0-----:R-:W-:Y:S01]  /*0390*/  IMAD R9, R0, UR4, RZ ;  /* 0x0000000400097c24 */ /* 0x001fe2000f8e02ff */
[----:B------:R-:W-:Y:S06]  /*03a0*/  @P0 MEMBAR.ALL.GPU ;  /* 0x0000000000000992 */ /* 0x000fec000000a000 */
[----:B------:R-:W-:-:S00]  /*03b0*/  @P0 ERRBAR ;  /* 0x00000000000009ab */ /* 0x000fc00000000000 */
[----:B------:R-:W-:Y:S06]  /*03c0*/  @P0 CGAERRBAR ;  /* 0x00000000000005ab */ /* 0x000fec0000000000 */
[----:B------:R-:W2:Y:S01]  /*03d0*/  @P0 ATOM.E.ADD.STRONG.GPU PT, R9, desc[UR8][R6.64+0x4], R9 ;  /* 0x800004090609098a */ /* 0x000ea200081ef108 */
[----:B------:R-:W0:Y:S02]  /*03e0*/  S2R R8, SR_LTMASK ;  /* 0x0000000000087919 */ /* 0x000e240000003900 */
[----:B0-----:R-:W-:-:S04]  /*03f0*/  LOP3.LUT R8, R8, UR11, RZ, 0xc0, !PT ;  /* 0x0000000b08087c12 */ /* 0x001fc8000f8ec0ff */
[----:B------:R-:W0:Y:S01]  /*0400*/  POPC R11, R8 ;  /* 0x00000008000b7309 */ /* 0x000e220000000000 */
[----:B--2---:R-:W0:Y:S02]  /*0410*/  SHFL.IDX PT, R0, R9, R4, 0x1f ;  /* 0x00001f0409007589 */ /* 0x004e2400000e0000 */
[----:B0-----:R-:W-:-:S07]  /*0420*/  IMAD R0, R11, UR4, R0 ;  /* 0x000000040b007c24 */ /* 0x001fce000f8e0200 */
.L_x_2:
[----:B------:R-:W2:Y:S04]  /*0430*/  LD.E.STRONG.GPU R9, desc[UR8][R6.64+0x4] ;  /* 0x0000040806097980 */ /* 0x000ea8000c10f900 */
[----:B--2---:R-:W-:Y:S01]  /*0440*/  CCTL.IVALL ;  /* 0x00000000ff00798f */ /* 0x004fe20002000000 */
[----:B------:R-:W-:Y:S05]  /*0450*/  YIELD ;  /* 0x0000000000007946 */ /* 0x000fea0003800000 */
[----:B------:R-:W-:-:S04]  /*0460*/  LOP3.LUT R9, R9, R0, RZ, 0x3c, !PT ;  /* 0x0000000009097212 */ /* 0x000fc800078e3cff */
[----:B------:R-:W-:-:S13]  /*0470*/  ISETP.GT.AND P0, PT, R9, -0x1, PT ;  /* 0xffffffff0900780c */ /* 0x000fda0003f04270 */
[----:B------:R-:W-:Y:S05]  /*0480*/  @P0 BRA `(.L_x_2) ;  /* 0xfffffffc00e80947 */ /* 0x000fea000383ffff */
.L_x_1:
[----:B------:R-:W-:Y:S05]  /*0490*/  WARPSYNC.ALL ;  /* 0x0000000000007948 */ /* 0x000fea0003800000 */
[----:B------:R-:W-:Y:S06]  /*04a0*/  BAR.SYNC.DEFER_BLOCKING 0x0 ;  /* 0x0000000000007b1d */ /* 0x000fec0000010000 */
[----:B-----5:R-:W-:Y:S01]  /*04b0*/  STG.E desc[UR8][R2.64], R5 ;  /* 0x0000000502007986 */ /* 0x020fe2000c101908 */
[----:B------:R-:W-:Y:S05]  /*04c0*/  EXIT ;  /* 0x000000000000794d */ /* 0x000fea0003800000 */
.L_x_3:
[----:B------:R-:W-:-:S00]  /*04d0*/  BRA `(.L_x_3) ;  /* 0xfffffffc00fc7947 */ /* 0x000fc0000383ffff */
[----:B------:R-:W-:-:S00]  /*04e0*/  NOP ;  /* 0x0000000000007918 */ /* 0x000fc00000000000 */
        /* <DEDUP_REMOVED lines=9> */
.L_x_4:


//--------------------- .nv.shared.reserved.0     --------------------------
	.section	.nv.shared.reserved.0,"aw",@nobits
	.weak		__nv_reservedSMEM_offset_0_alias
	.size		__nv_reservedSMEM_offset_0_alias, 0, 64
	.other		__nv_reservedSMEM_offset_0_alias,@"STO_CUDA_RESERVED_SHARED STV_DEFAULT"
__nv_reservedSMEM_offset_0_alias:
	.zero		0
	.zero		64


//--------------------- .nv.constant0._Z20testing_cg_grid_syncjPj --------------------------
	.section	.nv.constant0._Z20testing_cg_grid_syncjPj,"a",@progbits
	.sectionflags	@""
	.align	4
.nv.constant0._Z20testing_cg_grid_syncjPj:
	.zero		912


//--------------------- SYMBOLS --------------------------

	.type		.nv.reservedSmem.offset0,@object
	.size		.nv.reservedSmem.offset0,0x4
